//
// Generated by NVIDIA NVVM Compiler
//
// Compiler Build ID: CL-36424714
// Cuda compilation tools, release 13.0, V13.0.88
// Based on NVVM 20.0.0
//

.version 9.0
.target sm_100
.address_size 64

	// .globl	_Z4racePiS_

.visible .entry _Z4racePiS_(
	.param .u64 .ptr .align 1 _Z4racePiS__param_0,
	.param .u64 .ptr .align 1 _Z4racePiS__param_1
)
{
	.reg .b32 	%r<7>;
	.reg .b64 	%rd<8>;

	ld.param.u64 	%rd1, [_Z4racePiS__param_0];
	ld.param.u64 	%rd2, [_Z4racePiS__param_1];
	cvta.to.global.u64 	%rd3, %rd2;
	cvta.to.global.u64 	%rd4, %rd1;
	mov.u32 	%r1, %tid.x;
	mov.u32 	%r2, %ctaid.x;
	mov.u32 	%r3, %ntid.x;
	mad.lo.s32 	%r4, %r3, %r2, %r1;
	mul.wide.s32 	%rd5, %r4, 4;
	add.s64 	%rd6, %rd4, %rd5;
	ld.global.u32 	%r5, [%rd6+4];
	st.global.u32 	[%rd6], %r5;
	add.s64 	%rd7, %rd3, %rd5;
	ld.global.u32 	%r6, [%rd7+4];
	st.global.u32 	[%rd7], %r6;
	ret;

}


// ===== COMPILED SASS (sm_100) =====

	.target	sm_100

	.elftype	@"ET_EXEC"


//--------------------- .note.nv.tkinfo           --------------------------
	.section	.note.nv.tkinfo,"",@"SHT_NOTE"
	.sectionflags	@"SHF_NOTE_NV_TKINFO"
	.tkinfo
        /*0018*/ 	.word	0x00000002
        /*0030*/ 	.string	""
        /*0030*/ 	.string	"ptxas"
        /*0030*/ 	.string	"Cuda compilation tools, release 13.0, V13.0.88"
        /*0030*/ 	.string	"Build cuda_13.0.r13.0/compiler.36424714_0"
        /*0030*/ 	.string	"-arch sm_100 -m 64 "



//--------------------- .note.nv.cuinfo           --------------------------
	.section	.note.nv.cuinfo,"",@"SHT_NOTE"
	.sectionflags	@"SHF_NOTE_NV_CUINFO"
        /*0018*/ 	.short	0x0002
        /*001a*/ 	.short	0x0064
        /*001c*/ 	.short	0x0082
	.zero		2


//--------------------- .nv.info                  --------------------------
	.section	.nv.info,"",@"SHT_CUDA_INFO"
	.align	4


	//----- nvinfo : EIATTR_REGCOUNT
	.align		4
        /*0000*/ 	.byte	0x04, 0x2f
        /*0002*/ 	.short	(.L_1 - .L_0)
	.align		4
.L_0:
        /*0004*/ 	.word	index@(_Z4racePiS_)
        /*0008*/ 	.word	0x0000000c


	//----- nvinfo : EIATTR_FRAME_SIZE
	.align		4
.L_1:
        /*000c*/ 	.byte	0x04, 0x11
        /*000e*/ 	.short	(.L_3 - .L_2)
	.align		4
.L_2:
        /*0010*/ 	.word	index@(_Z4racePiS_)
        /*0014*/ 	.word	0x00000000


	//----- nvinfo : EIATTR_MIN_STACK_SIZE
	.align		4
.L_3:
        /*0018*/ 	.byte	0x04, 0x12
        /*001a*/ 	.short	(.L_5 - .L_4)
	.align		4
.L_4:
        /*001c*/ 	.word	index@(_Z4racePiS_)
        /*0020*/ 	.word	0x00000000
.L_5:


//--------------------- .nv.compat                --------------------------
	.section	.nv.compat,"",@"SHT_CUDA_COMPAT_INFO"
	.align	4
        /*0000*/ 	.byte	0x02, 0x09, 0x00, 0x00, 0x02, 0x02, 0x01, 0x00, 0x02, 0x05, 0x05, 0x00, 0x03, 0x07, 0x01, 0x01
        /*0010*/ 	.byte	0x02, 0x03, 0x00, 0x00, 0x02, 0x06, 0x01, 0x00, 0x04, 0x0b, 0x08, 0x00, 0x09, 0x00, 0x00, 0x00
        /*0020*/ 	.byte	0x00, 0x00, 0x00, 0x00


//--------------------- .nv.info._Z4racePiS_      --------------------------
	.section	.nv.info._Z4racePiS_,"",@"SHT_CUDA_INFO"
	.sectionflags	@""
	.align	4


	//----- nvinfo : EIATTR_CUDA_API_VERSION
	.align		4
        /*0000*/ 	.byte	0x04, 0x37
        /*0002*/ 	.short	(.L_7 - .L_6)
.L_6:
        /*0004*/ 	.word	0x00000082


	//----- nvinfo : EIATTR_KPARAM_INFO
	.align		4
.L_7:
        /*0008*/ 	.byte	0x04, 0x17
        /*000a*/ 	.short	(.L_9 - .L_8)
.L_8:
        /*000c*/ 	.word	0x00000000
        /*0010*/ 	.short	0x0001
        /*0012*/ 	.short	0x0008
        /*0014*/ 	.byte	0x00, 0xf5, 0x21, 0x00


	//----- nvinfo : EIATTR_KPARAM_INFO
	.align		4
.L_9:
        /*0018*/ 	.byte	0x04, 0x17
        /*001a*/ 	.short	(.L_11 - .L_10)
.L_10:
        /*001c*/ 	.word	0x00000000
        /*0020*/ 	.short	0x0000
        /*0022*/ 	.short	0x0000
        /*0024*/ 	.byte	0x00, 0xf5, 0x21, 0x00


	//----- nvinfo : EIATTR_SPARSE_MMA_MASK
	.align		4
.L_11:
        /*0028*/ 	.byte	0x03, 0x50
        /*002a*/ 	.short	0x0000


	//----- nvinfo : EIATTR_MAXREG_COUNT
	.align		4
        /*002c*/ 	.byte	0x03, 0x1b
        /*002e*/ 	.short	0x00ff


	//----- nvinfo : EIATTR_MERCURY_ISA_VERSION
	.align		4
        /*0030*/ 	.byte	0x03, 0x5f
        /*0032*/ 	.short	0x0101


	//----- nvinfo : EIATTR_VRC_CTA_INIT_COUNT
	.align		4
        /*0034*/ 	.byte	0x02, 0x4a
	.zero		1
	.zero		1


	//----- nvinfo : EIATTR_EXIT_INSTR_OFFSETS
	.align		4
        /*0038*/ 	.byte	0x04, 0x1c
        /*003a*/ 	.short	(.L_13 - .L_12)


	//   ....[0]....
.L_12:
        /*003c*/ 	.word	0x000000e0


	//----- nvinfo : EIATTR_CBANK_PARAM_SIZE
	.align		4
.L_13:
        /*0040*/ 	.byte	0x03, 0x19
        /*0042*/ 	.short	0x0010


	//----- nvinfo : EIATTR_PARAM_CBANK
	.align		4
        /*0044*/ 	.byte	0x04, 0x0a
        /*0046*/ 	.short	(.L_15 - .L_14)
	.align		4
.L_14:
        /*0048*/ 	.word	index@(.nv.constant0._Z4racePiS_)
        /*004c*/ 	.short	0x0380
        /*004e*/ 	.short	0x0010


	//----- nvinfo : EIATTR_SW_WAR
	.align		4
.L_15:
        /*0050*/ 	.byte	0x04, 0x36
        /*0052*/ 	.short	(.L_17 - .L_16)
.L_16:
        /*0054*/ 	.word	0x00000008
.L_17:


//--------------------- .nv.callgraph             --------------------------
	.section	.nv.callgraph,"",@"SHT_CUDA_CALLGRAPH"
	.align	4
	.sectionentsize	8
	.align		4
        /*0000*/ 	.word	0x00000000
	.align		4
        /*0004*/ 	.word	0xffffffff
	.align		4
        /*0008*/ 	.word	0x00000000
	.align		4
        /*000c*/ 	.word	0xfffffffe
	.align		4
        /*0010*/ 	.word	0x00000000
	.align		4
        /*0014*/ 	.word	0xfffffffd
	.align		4
        /*0018*/ 	.word	0x00000000
	.align		4
        /*001c*/ 	.word	0xfffffffc


//--------------------- .text._Z4racePiS_         --------------------------
	.section	.text._Z4racePiS_,"ax",@progbits
	.align	128
        .global         _Z4racePiS_
        .type           _Z4racePiS_,@function
        .size           _Z4racePiS_,(.L_x_1 - _Z4racePiS_)
        .other          _Z4racePiS_,@"STO_CUDA_ENTRY STV_DEFAULT"
_Z4racePiS_:
.text._Z4racePiS_:
[----:B------:R-:W-:Y:S01]  /*0000*/  LDC R1, c[0x0][0x37c] ;  /* 0x0000df00ff017b82 */ /* 0x000fe20000000800 */
[----:B------:R-:W0:Y:S07]  /*0010*/  S2R R7, SR_TID.X ;  /* 0x0000000000077919 */ /* 0x000e2e0000002100 */
[----:B------:R-:W0:Y:S01]  /*0020*/  S2UR UR6, SR_CTAID.X ;  /* 0x00000000000679c3 */ /* 0x000e220000002500 */
[----:B------:R-:W1:Y:S07]  /*0030*/  LDCU.64 UR4, c[0x0][0x358] ;  /* 0x00006b00ff0477ac */ /* 0x000e6e0008000a00 */
[----:B------:R-:W0:Y:S08]  /*0040*/  LDC R0, c[0x0][0x360] ;  /* 0x0000d800ff007b82 */ /* 0x000e300000000800 */
[----:B------:R-:W2:Y:S08]  /*0050*/  LDC.64 R2, c[0x0][0x380] ;  /* 0x0000e000ff027b82 */ /* 0x000eb00000000a00 */
[----:B------:R-:W3:Y:S01]  /*0060*/  LDC.64 R4, c[0x0][0x388] ;  /* 0x0000e200ff047b82 */ /* 0x000ee20000000a00 */
[----:B0-----:R-:W-:-:S04]  /*0070*/  IMAD R7, R0, UR6, R7 ;  /* 0x0000000600077c24 */ /* 0x001fc8000f8e0207 */
[----:B--2---:R-:W-:-:S05]  /*0080*/  IMAD.WIDE R2, R7, 0x4, R2 ;  /* 0x0000000407027825 */ /* 0x004fca00078e0202 */
[----:B-1----:R-:W2:Y:S01]  /*0090*/  LDG.E R9, desc[UR4][R2.64+0x4] ;  /* 0x0000040402097981 */ /* 0x002ea2000c1e1900 */
[----:B---3--:R-:W-:-:S03]  /*00a0*/  IMAD.WIDE R4, R7, 0x4, R4 ;  /* 0x0000000407047825 */ /* 0x008fc600078e0204 */
[----:B--2---:R-:W-:Y:S04]  /*00b0*/  STG.E desc[UR4][R2.64], R9 ;  /* 0x0000000902007986 */ /* 0x004fe8000c101904 */
[----:B------:R-:W2:Y:S04]  /*00c0*/  LDG.E R7, desc[UR4][R4.64+0x4] ;  /* 0x0000040404077981 */ /* 0x000ea8000c1e1900 */
[----:B--2---:R-:W-:Y:S01]  /*00d0*/  STG.E desc[UR4][R4.64], R7 ;  /* 0x0000000704007986 */ /* 0x004fe2000c101904 */
[----:B------:R-:W-:Y:S05]  /*00e0*/  EXIT ;  /* 0x000000000000794d */ /* 0x000fea0003800000 */
.L_x_0:
[----:B------:R-:W-:-:S00]  /*00f0*/  BRA `(.L_x_0) ;  /* 0xfffffffc00fc7947 */ /* 0x000fc0000383ffff */
[----:B------:R-:W-:-:S00]  /*0100*/  NOP ;  /* 0x0000000000007918 */ /* 0x000fc00000000000 */
[----:B------:R-:W-:-:S00]  /*0110*/  NOP ;  /* 0x0000000000007918 */ /* 0x000fc00000000000 */
[----:B------:R-:W-:-:S00]  /*0120*/  NOP ;  /* 0x0000000000007918 */ /* 0x000fc00000000000 */
[----:B------:R-:W-:-:S00]  /*0130*/  NOP ;  /* 0x0000000000007918 */ /* 0x000fc00000000000 */
[----:B------:R-:W-:-:S00]  /*0140*/  NOP ;  /* 0x0000000000007918 */ /* 0x000fc00000000000 */
[----:B------:R-:W-:-:S00]  /*0150*/  NOP ;  /* 0x0000000000007918 */ /* 0x000fc00000000000 */
[----:B------:R-:W-:-:S00]  /*0160*/  NOP ;  /* 0x0000000000007918 */ /* 0x000fc00000000000 */
[----:B------:R-:W-:-:S00]  /*0170*/  NOP ;  /* 0x0000000000007918 */ /* 0x000fc00000000000 */
.L_x_1:


//--------------------- .nv.shared.reserved.0     --------------------------
	.section	.nv.shared.reserved.0,"aw",@nobits
	.weak		__nv_reservedSMEM_offset_0_alias
	.size		__nv_reservedSMEM_offset_0_alias, 0, 64
	.other		__nv_reservedSMEM_offset_0_alias,@"STO_CUDA_RESERVED_SHARED STV_DEFAULT"
__nv_reservedSMEM_offset_0_alias:
	.zero		0
	.zero		64


//--------------------- .nv.constant0._Z4racePiS_ --------------------------
	.section	.nv.constant0._Z4racePiS_,"a",@progbits
	.sectionflags	@""
	.align	4
.nv.constant0._Z4racePiS_:
	.zero		912


//--------------------- SYMBOLS --------------------------

	.type		.nv.reservedSmem.offset0,@object
	.size		.nv.reservedSmem.offset0,0x4
